//
// Generated by NVIDIA NVVM Compiler
//
// Compiler Build ID: CL-36424714
// Cuda compilation tools, release 13.0, V13.0.88
// Based on NVVM 20.0.0
//

.version 9.0
.target sm_100
.address_size 64

	// .globl	_Z12Hanon_kernelPi
.global .align 4 .b8 b_dev[32] = {101, 0, 0, 0, 102, 0, 0, 0, 103, 0, 0, 0, 104, 0, 0, 0, 105, 0, 0, 0, 106, 0, 0, 0, 107, 0, 0, 0, 108};
// _ZZ27Calculate_Array_With_SharedPiE1s has been demoted
.extern .shared .align 16 .b8 shared_mem[];

.visible .entry _Z12Hanon_kernelPi(
	.param .u64 .ptr .align 1 _Z12Hanon_kernelPi_param_0
)
{
	.reg .b32 	%r<7>;
	.reg .b64 	%rd<5>;

	ld.param.u64 	%rd1, [_Z12Hanon_kernelPi_param_0];
	cvta.to.global.u64 	%rd2, %rd1;
	mov.u32 	%r1, %ntid.x;
	mov.u32 	%r2, %ctaid.x;
	mov.u32 	%r3, %tid.x;
	mad.lo.s32 	%r4, %r1, %r2, %r3;
	mul.wide.s32 	%rd3, %r4, 4;
	add.s64 	%rd4, %rd2, %rd3;
	ld.global.u32 	%r5, [%rd4];
	add.s32 	%r6, %r5, 1;
	st.global.u32 	[%rd4], %r6;
	ret;

}
	// .globl	_Z15Hanon_kernel_14Pi
.visible .entry _Z15Hanon_kernel_14Pi(
	.param .u64 .ptr .align 1 _Z15Hanon_kernel_14Pi_param_0
)
{
	.reg .b32 	%r<8>;
	.reg .b64 	%rd<7>;

	ld.param.u64 	%rd1, [_Z15Hanon_kernel_14Pi_param_0];
	cvta.to.global.u64 	%rd2, %rd1;
	mov.u32 	%r1, %ntid.x;
	mov.u32 	%r2, %ctaid.x;
	mov.u32 	%r3, %tid.x;
	mad.lo.s32 	%r4, %r1, %r2, %r3;
	mul.wide.s32 	%rd3, %r4, 4;
	add.s64 	%rd4, %rd2, %rd3;
	ld.global.u32 	%r5, [%rd4];
	mov.u64 	%rd5, b_dev;
	add.s64 	%rd6, %rd5, %rd3;
	ld.global.nc.u32 	%r6, [%rd6];
	add.s32 	%r7, %r6, %r5;
	st.global.u32 	[%rd4], %r7;
	ret;

}
	// .globl	_Z27Calculate_Array_With_SharedPi
.visible .entry _Z27Calculate_Array_With_SharedPi(
	.param .u64 .ptr .align 1 _Z27Calculate_Array_With_SharedPi_param_0
)
{
	.reg .b32 	%r<11>;
	.reg .b64 	%rd<7>;
	// demoted variable
	.shared .align 4 .b8 _ZZ27Calculate_Array_With_SharedPiE1s[32];
	ld.param.u64 	%rd1, [_Z27Calculate_Array_With_SharedPi_param_0];
	cvta.to.global.u64 	%rd2, %rd1;
	mov.u32 	%r1, %tid.x;
	shl.b32 	%r2, %r1, 1;
	shl.b32 	%r3, %r1, 2;
	mov.u32 	%r4, _ZZ27Calculate_Array_With_SharedPiE1s;
	add.s32 	%r5, %r4, %r3;
	st.shared.u32 	[%r5], %r2;
	bar.sync 	0;
	ld.shared.u32 	%r6, [%r5];
	mul.wide.u32 	%rd3, %r1, 4;
	add.s64 	%rd4, %rd2, %rd3;
	ld.global.u32 	%r7, [%rd4];
	mov.u64 	%rd5, b_dev;
	add.s64 	%rd6, %rd5, %rd3;
	ld.global.nc.u32 	%r8, [%rd6];
	mad.lo.s32 	%r9, %r7, %r6, %r8;
	st.shared.u32 	[%r5], %r9;
	bar.sync 	0;
	ld.shared.u32 	%r10, [%r5];
	st.global.u32 	[%rd4], %r10;
	ret;

}
	// .globl	_Z16Manipulate_ArrayPi
.visible .entry _Z16Manipulate_ArrayPi(
	.param .u64 .ptr .align 1 _Z16Manipulate_ArrayPi_param_0
)
{
	.reg .b32 	%r<5>;
	.reg .b64 	%rd<5>;

	ld.param.u64 	%rd1, [_Z16Manipulate_ArrayPi_param_0];
	cvta.to.global.u64 	%rd2, %rd1;
	mov.u32 	%r1, %tid.x;
	mul.wide.u32 	%rd3, %r1, 4;
	add.s64 	%rd4, %rd2, %rd3;
	ld.global.u32 	%r2, [%rd4];
	shl.b32 	%r3, %r2, 4;
	or.b32  	%r4, %r3, 1;
	st.global.u32 	[%rd4], %r4;
	ret;

}
	// .globl	_Z50Reverse_And_Multiply_Two_Arrays_With_Extern_SharedPimPfm
.visible .entry _Z50Reverse_And_Multiply_Two_Arrays_With_Extern_SharedPimPfm(
	.param .u64 .ptr .align 1 _Z50Reverse_And_Multiply_Two_Arrays_With_Extern_SharedPimPfm_param_0,
	.param .u64 _Z50Reverse_And_Multiply_Two_Arrays_With_Extern_SharedPimPfm_param_1,
	.param .u64 .ptr .align 1 _Z50Reverse_And_Multiply_Two_Arrays_With_Extern_SharedPimPfm_param_2,
	.param .u64 _Z50Reverse_And_Multiply_Two_Arrays_With_Extern_SharedPimPfm_param_3
)
{
	.reg .b32 	%r<13>;
	.reg .b32 	%f<5>;
	.reg .b64 	%rd<17>;

	ld.param.u64 	%rd1, [_Z50Reverse_And_Multiply_Two_Arrays_With_Extern_SharedPimPfm_param_0];
	ld.param.u64 	%rd2, [_Z50Reverse_And_Multiply_Two_Arrays_With_Extern_SharedPimPfm_param_1];
	ld.param.u64 	%rd3, [_Z50Reverse_And_Multiply_Two_Arrays_With_Extern_SharedPimPfm_param_2];
	ld.param.u64 	%rd4, [_Z50Reverse_And_Multiply_Two_Arrays_With_Extern_SharedPimPfm_param_3];
	cvta.to.global.u64 	%rd5, %rd1;
	cvta.to.global.u64 	%rd6, %rd3;
	cvt.u32.u64 	%r1, %rd2;
	shl.b32 	%r2, %r1, 2;
	mov.u32 	%r3, shared_mem;
	bar.sync 	0;
	mov.u32 	%r4, %tid.x;
	not.b32 	%r5, %r4;
	cvt.s64.s32 	%rd7, %r5;
	add.s64 	%rd8, %rd4, %rd7;
	shl.b64 	%rd9, %rd8, 2;
	add.s64 	%rd10, %rd6, %rd9;
	ld.global.f32 	%f1, [%rd10];
	cvt.rzi.s32.f32 	%r6, %f1;
	shl.b32 	%r7, %r6, 1;
	shl.b32 	%r8, %r4, 2;
	add.s32 	%r9, %r3, %r8;
	st.shared.u32 	[%r9], %r7;
	add.s64 	%rd11, %rd2, %rd7;
	shl.b64 	%rd12, %rd11, 2;
	add.s64 	%rd13, %rd5, %rd12;
	ld.global.u32 	%r10, [%rd13];
	cvt.rn.f32.s32 	%f2, %r10;
	add.f32 	%f3, %f2, %f2;
	add.s32 	%r11, %r9, %r2;
	st.shared.f32 	[%r11], %f3;
	bar.sync 	0;
	ld.shared.u32 	%r12, [%r9];
	mul.wide.u32 	%rd14, %r4, 4;
	add.s64 	%rd15, %rd5, %rd14;
	st.global.u32 	[%rd15], %r12;
	ld.shared.f32 	%f4, [%r11];
	add.s64 	%rd16, %rd6, %rd14;
	st.global.f32 	[%rd16], %f4;
	ret;

}


// ===== COMPILED SASS (sm_100) =====

	.target	sm_100

	.elftype	@"ET_EXEC"


//--------------------- .note.nv.tkinfo           --------------------------
	.section	.note.nv.tkinfo,"",@"SHT_NOTE"
	.sectionflags	@"SHF_NOTE_NV_TKINFO"
	.tkinfo
        /*0018*/ 	.word	0x00000002
        /*0030*/ 	.string	""
        /*0030*/ 	.string	"ptxas"
        /*0030*/ 	.string	"Cuda compilation tools, release 13.0, V13.0.88"
        /*0030*/ 	.string	"Build cuda_13.0.r13.0/compiler.36424714_0"
        /*0030*/ 	.string	"-arch sm_100 -m 64 "



//--------------------- .note.nv.cuinfo           --------------------------
	.section	.note.nv.cuinfo,"",@"SHT_NOTE"
	.sectionflags	@"SHF_NOTE_NV_CUINFO"
        /*0018*/ 	.short	0x0002
        /*001a*/ 	.short	0x0064
        /*001c*/ 	.short	0x0082
	.zero		2


//--------------------- .nv.info                  --------------------------
	.section	.nv.info,"",@"SHT_CUDA_INFO"
	.align	4


	//----- nvinfo : EIATTR_REGCOUNT
	.align		4
        /*0000*/ 	.byte	0x04, 0x2f
        /*0002*/ 	.short	(.L_2 - .L_1)
	.align		4
.L_1:
        /*0004*/ 	.word	index@(_Z12Hanon_kernelPi)
        /*0008*/ 	.word	0x00000008


	//----- nvinfo : EIATTR_FRAME_SIZE
	.align		4
.L_2:
        /*000c*/ 	.byte	0x04, 0x11
        /*000e*/ 	.short	(.L_4 - .L_3)
	.align		4
.L_3:
        /*0010*/ 	.word	index@(_Z12Hanon_kernelPi)
        /*0014*/ 	.word	0x00000000


	//----- nvinfo : EIATTR_REGCOUNT
	.align		4
.L_4:
        /*0018*/ 	.byte	0x04, 0x2f
        /*001a*/ 	.short	(.L_6 - .L_5)
	.align		4
.L_5:
        /*001c*/ 	.word	index@(_Z15Hanon_kernel_14Pi)
        /*0020*/ 	.word	0x0000000a


	//----- nvinfo : EIATTR_FRAME_SIZE
	.align		4
.L_6:
        /*0024*/ 	.byte	0x04, 0x11
        /*0026*/ 	.short	(.L_8 - .L_7)
	.align		4
.L_7:
        /*0028*/ 	.word	index@(_Z15Hanon_kernel_14Pi)
        /*002c*/ 	.word	0x00000000


	//----- nvinfo : EIATTR_REGCOUNT
	.align		4
.L_8:
        /*0030*/ 	.byte	0x04, 0x2f
        /*0032*/ 	.short	(.L_10 - .L_9)
	.align		4
.L_9:
        /*0034*/ 	.word	index@(_Z27Calculate_Array_With_SharedPi)
        /*0038*/ 	.word	0x0000000c


	//----- nvinfo : EIATTR_FRAME_SIZE
	.align		4
.L_10:
        /*003c*/ 	.byte	0x04, 0x11
        /*003e*/ 	.short	(.L_12 - .L_11)
	.align		4
.L_11:
        /*0040*/ 	.word	index@(_Z27Calculate_Array_With_SharedPi)
        /*0044*/ 	.word	0x00000000


	//----- nvinfo : EIATTR_REGCOUNT
	.align		4
.L_12:
        /*0048*/ 	.byte	0x04, 0x2f
        /*004a*/ 	.short	(.L_14 - .L_13)
	.align		4
.L_13:
        /*004c*/ 	.word	index@(_Z16Manipulate_ArrayPi)
        /*0050*/ 	.word	0x00000008


	//----- nvinfo : EIATTR_FRAME_SIZE
	.align		4
.L_14:
        /*0054*/ 	.byte	0x04, 0x11
        /*0056*/ 	.short	(.L_16 - .L_15)
	.align		4
.L_15:
        /*0058*/ 	.word	index@(_Z16Manipulate_ArrayPi)
        /*005c*/ 	.word	0x00000000


	//----- nvinfo : EIATTR_REGCOUNT
	.align		4
.L_16:
        /*0060*/ 	.byte	0x04, 0x2f
        /*0062*/ 	.short	(.L_18 - .L_17)
	.align		4
.L_17:
        /*0064*/ 	.word	index@(_Z50Reverse_And_Multiply_Two_Arrays_With_Extern_SharedPimPfm)
        /*0068*/ 	.word	0x00000010


	//----- nvinfo : EIATTR_FRAME_SIZE
	.align		4
.L_18:
        /*006c*/ 	.byte	0x04, 0x11
        /*006e*/ 	.short	(.L_20 - .L_19)
	.align		4
.L_19:
        /*0070*/ 	.word	index@(_Z50Reverse_And_Multiply_Two_Arrays_With_Extern_SharedPimPfm)
        /*0074*/ 	.word	0x00000000


	//----- nvinfo : EIATTR_MIN_STACK_SIZE
	.align		4
.L_20:
        /*0078*/ 	.byte	0x04, 0x12
        /*007a*/ 	.short	(.L_22 - .L_21)
	.align		4
.L_21:
        /*007c*/ 	.word	index@(_Z50Reverse_And_Multiply_Two_Arrays_With_Extern_SharedPimPfm)
        /*0080*/ 	.word	0x00000000


	//----- nvinfo : EIATTR_MIN_STACK_SIZE
	.align		4
.L_22:
        /*0084*/ 	.byte	0x04, 0x12
        /*0086*/ 	.short	(.L_24 - .L_23)
	.align		4
.L_23:
        /*0088*/ 	.word	index@(_Z16Manipulate_ArrayPi)
        /*008c*/ 	.word	0x00000000


	//----- nvinfo : EIATTR_MIN_STACK_SIZE
	.align		4
.L_24:
        /*0090*/ 	.byte	0x04, 0x12
        /*0092*/ 	.short	(.L_26 - .L_25)
	.align		4
.L_25:
        /*0094*/ 	.word	index@(_Z27Calculate_Array_With_SharedPi)
        /*0098*/ 	.word	0x00000000


	//----- nvinfo : EIATTR_MIN_STACK_SIZE
	.align		4
.L_26:
        /*009c*/ 	.byte	0x04, 0x12
        /*009e*/ 	.short	(.L_28 - .L_27)
	.align		4
.L_27:
        /*00a0*/ 	.word	index@(_Z15Hanon_kernel_14Pi)
        /*00a4*/ 	.word	0x00000000


	//----- nvinfo : EIATTR_MIN_STACK_SIZE
	.align		4
.L_28:
        /*00a8*/ 	.byte	0x04, 0x12
        /*00aa*/ 	.short	(.L_30 - .L_29)
	.align		4
.L_29:
        /*00ac*/ 	.word	index@(_Z12Hanon_kernelPi)
        /*00b0*/ 	.word	0x00000000
.L_30:


//--------------------- .nv.compat                --------------------------
	.section	.nv.compat,"",@"SHT_CUDA_COMPAT_INFO"
	.align	4
        /*0000*/ 	.byte	0x02, 0x09, 0x00, 0x00, 0x02, 0x02, 0x01, 0x00, 0x02, 0x05, 0x05, 0x00, 0x03, 0x07, 0x01, 0x01
        /*0010*/ 	.byte	0x02, 0x03, 0x00, 0x00, 0x02, 0x06, 0x01, 0x00, 0x04, 0x0b, 0x08, 0x00, 0x09, 0x00, 0x00, 0x00
        /*0020*/ 	.byte	0x00, 0x00, 0x00, 0x00


//--------------------- .nv.info._Z50Reverse_And_Multiply_Two_Arrays_With_Extern_SharedPimPfm --------------------------
	.section	.nv.info._Z50Reverse_And_Multiply_Two_Arrays_With_Extern_SharedPimPfm,"",@"SHT_CUDA_INFO"
	.sectionflags	@""
	.align	4


	//----- nvinfo : EIATTR_CUDA_API_VERSION
	.align		4
        /*0000*/ 	.byte	0x04, 0x37
        /*0002*/ 	.short	(.L_32 - .L_31)
.L_31:
        /*0004*/ 	.word	0x00000082


	//----- nvinfo : EIATTR_KPARAM_INFO
	.align		4
.L_32:
        /*0008*/ 	.byte	0x04, 0x17
        /*000a*/ 	.short	(.L_34 - .L_33)
.L_33:
        /*000c*/ 	.word	0x00000000
        /*0010*/ 	.short	0x0003
        /*0012*/ 	.short	0x0018
        /*0014*/ 	.byte	0x00, 0xf0, 0x21, 0x00


	//----- nvinfo : EIATTR_KPARAM_INFO
	.align		4
.L_34:
        /*0018*/ 	.byte	0x04, 0x17
        /*001a*/ 	.short	(.L_36 - .L_35)
.L_35:
        /*001c*/ 	.word	0x00000000
        /*0020*/ 	.short	0x0002
        /*0022*/ 	.short	0x0010
        /*0024*/ 	.byte	0x00, 0xf5, 0x21, 0x00


	//----- nvinfo : EIATTR_KPARAM_INFO
	.align		4
.L_36:
        /*0028*/ 	.byte	0x04, 0x17
        /*002a*/ 	.short	(.L_38 - .L_37)
.L_37:
        /*002c*/ 	.word	0x00000000
        /*0030*/ 	.short	0x0001
        /*0032*/ 	.short	0x0008
        /*0034*/ 	.byte	0x00, 0xf0, 0x21, 0x00


	//----- nvinfo : EIATTR_KPARAM_INFO
	.align		4
.L_38:
        /*0038*/ 	.byte	0x04, 0x17
        /*003a*/ 	.short	(.L_40 - .L_39)
.L_39:
        /*003c*/ 	.word	0x00000000
        /*0040*/ 	.short	0x0000
        /*0042*/ 	.short	0x0000
        /*0044*/ 	.byte	0x00, 0xf5, 0x21, 0x00


	//----- nvinfo : EIATTR_SPARSE_MMA_MASK
	.align		4
.L_40:
        /*0048*/ 	.byte	0x03, 0x50
        /*004a*/ 	.short	0x0000


	//----- nvinfo : EIATTR_MAXREG_COUNT
	.align		4
        /*004c*/ 	.byte	0x03, 0x1b
        /*004e*/ 	.short	0x00ff


	//----- nvinfo : EIATTR_NUM_BARRIERS
	.align		4
        /*0050*/ 	.byte	0x02, 0x4c
        /*0052*/ 	.byte	0x01
	.zero		1


	//----- nvinfo : EIATTR_MERCURY_ISA_VERSION
	.align		4
        /*0054*/ 	.byte	0x03, 0x5f
        /*0056*/ 	.short	0x0101


	//----- nvinfo : EIATTR_VRC_CTA_INIT_COUNT
	.align		4
        /*0058*/ 	.byte	0x02, 0x4a
	.zero		1
	.zero		1


	//----- nvinfo : EIATTR_EXIT_INSTR_OFFSETS
	.align		4
        /*005c*/ 	.byte	0x04, 0x1c
        /*005e*/ 	.short	(.L_42 - .L_41)


	//   ....[0]....
.L_41:
        /*0060*/ 	.word	0x00000270


	//----- nvinfo : EIATTR_CBANK_PARAM_SIZE
	.align		4
.L_42:
        /*0064*/ 	.byte	0x03, 0x19
        /*0066*/ 	.short	0x0020


	//----- nvinfo : EIATTR_PARAM_CBANK
	.align		4
        /*0068*/ 	.byte	0x04, 0x0a
        /*006a*/ 	.short	(.L_44 - .L_43)
	.align		4
.L_43:
        /*006c*/ 	.word	index@(.nv.constant0._Z50Reverse_And_Multiply_Two_Arrays_With_Extern_SharedPimPfm)
        /*0070*/ 	.short	0x0380
        /*0072*/ 	.short	0x0020


	//----- nvinfo : EIATTR_SW_WAR
	.align		4
.L_44:
        /*0074*/ 	.byte	0x04, 0x36
        /*0076*/ 	.short	(.L_46 - .L_45)
.L_45:
        /*0078*/ 	.word	0x00000008
.L_46:


//--------------------- .nv.info._Z16Manipulate_ArrayPi --------------------------
	.section	.nv.info._Z16Manipulate_ArrayPi,"",@"SHT_CUDA_INFO"
	.sectionflags	@""
	.align	4


	//----- nvinfo : EIATTR_CUDA_API_VERSION
	.align		4
        /*0000*/ 	.byte	0x04, 0x37
        /*0002*/ 	.short	(.L_48 - .L_47)
.L_47:
        /*0004*/ 	.word	0x00000082


	//----- nvinfo : EIATTR_KPARAM_INFO
	.align		4
.L_48:
        /*0008*/ 	.byte	0x04, 0x17
        /*000a*/ 	.short	(.L_50 - .L_49)
.L_49:
        /*000c*/ 	.word	0x00000000
        /*0010*/ 	.short	0x0000
        /*0012*/ 	.short	0x0000
        /*0014*/ 	.byte	0x00, 0xf5, 0x21, 0x00


	//----- nvinfo : EIATTR_SPARSE_MMA_MASK
	.align		4
.L_50:
        /*0018*/ 	.byte	0x03, 0x50
        /*001a*/ 	.short	0x0000


	//----- nvinfo : EIATTR_MAXREG_COUNT
	.align		4
        /*001c*/ 	.byte	0x03, 0x1b
        /*001e*/ 	.short	0x00ff


	//----- nvinfo : EIATTR_MERCURY_ISA_VERSION
	.align		4
        /*0020*/ 	.byte	0x03, 0x5f
        /*0022*/ 	.short	0x0101


	//----- nvinfo : EIATTR_VRC_CTA_INIT_COUNT
	.align		4
        /*0024*/ 	.byte	0x02, 0x4a
	.zero		1
	.zero		1


	//----- nvinfo : EIATTR_EXIT_INSTR_OFFSETS
	.align		4
        /*0028*/ 	.byte	0x04, 0x1c
        /*002a*/ 	.short	(.L_52 - .L_51)


	//   ....[0]....
.L_51:
        /*002c*/ 	.word	0x00000080


	//----- nvinfo : EIATTR_CBANK_PARAM_SIZE
	.align		4
.L_52:
        /*0030*/ 	.byte	0x03, 0x19
        /*0032*/ 	.short	0x0008


	//----- nvinfo : EIATTR_PARAM_CBANK
	.align		4
        /*0034*/ 	.byte	0x04, 0x0a
        /*0036*/ 	.short	(.L_54 - .L_53)
	.align		4
.L_53:
        /*0038*/ 	.word	index@(.nv.constant0._Z16Manipulate_ArrayPi)
        /*003c*/ 	.short	0x0380
        /*003e*/ 	.short	0x0008


	//----- nvinfo : EIATTR_SW_WAR
	.align		4
.L_54:
        /*0040*/ 	.byte	0x04, 0x36
        /*0042*/ 	.short	(.L_56 - .L_55)
.L_55:
        /*0044*/ 	.word	0x00000008
.L_56:


//--------------------- .nv.info._Z27Calculate_Array_With_SharedPi --------------------------
	.section	.nv.info._Z27Calculate_Array_With_SharedPi,"",@"SHT_CUDA_INFO"
	.sectionflags	@""
	.align	4


	//----- nvinfo : EIATTR_CUDA_API_VERSION
	.align		4
        /*0000*/ 	.byte	0x04, 0x37
        /*0002*/ 	.short	(.L_58 - .L_57)
.L_57:
        /*0004*/ 	.word	0x00000082


	//----- nvinfo : EIATTR_KPARAM_INFO
	.align		4
.L_58:
        /*0008*/ 	.byte	0x04, 0x17
        /*000a*/ 	.short	(.L_60 - .L_59)
.L_59:
        /*000c*/ 	.word	0x00000000
        /*0010*/ 	.short	0x0000
        /*0012*/ 	.short	0x0000
        /*0014*/ 	.byte	0x00, 0xf5, 0x21, 0x00


	//----- nvinfo : EIATTR_SPARSE_MMA_MASK
	.align		4
.L_60:
        /*0018*/ 	.byte	0x03, 0x50
        /*001a*/ 	.short	0x0000


	//----- nvinfo : EIATTR_MAXREG_COUNT
	.align		4
        /*001c*/ 	.byte	0x03, 0x1b
        /*001e*/ 	.short	0x00ff


	//----- nvinfo : EIATTR_NUM_BARRIERS
	.align		4
        /*0020*/ 	.byte	0x02, 0x4c
        /*0022*/ 	.byte	0x01
	.zero		1


	//----- nvinfo : EIATTR_MERCURY_ISA_VERSION
	.align		4
        /*0024*/ 	.byte	0x03, 0x5f
        /*0026*/ 	.short	0x0101


	//----- nvinfo : EIATTR_VRC_CTA_INIT_COUNT
	.align		4
        /*0028*/ 	.byte	0x02, 0x4a
	.zero		1
	.zero		1


	//----- nvinfo : EIATTR_EXIT_INSTR_OFFSETS
	.align		4
        /*002c*/ 	.byte	0x04, 0x1c
        /*002e*/ 	.short	(.L_62 - .L_61)


	//   ....[0]....
.L_61:
        /*0030*/ 	.word	0x00000160


	//----- nvinfo : EIATTR_CBANK_PARAM_SIZE
	.align		4
.L_62:
        /*0034*/ 	.byte	0x03, 0x19
        /*0036*/ 	.short	0x0008


	//----- nvinfo : EIATTR_PARAM_CBANK
	.align		4
        /*0038*/ 	.byte	0x04, 0x0a
        /*003a*/ 	.short	(.L_64 - .L_63)
	.align		4
.L_63:
        /*003c*/ 	.word	index@(.nv.constant0._Z27Calculate_Array_With_SharedPi)
        /*0040*/ 	.short	0x0380
        /*0042*/ 	.short	0x0008


	//----- nvinfo : EIATTR_SW_WAR
	.align		4
.L_64:
        /*0044*/ 	.byte	0x04, 0x36
        /*0046*/ 	.short	(.L_66 - .L_65)
.L_65:
        /*0048*/ 	.word	0x00000008
.L_66:


//--------------------- .nv.info._Z15Hanon_kernel_14Pi --------------------------
	.section	.nv.info._Z15Hanon_kernel_14Pi,"",@"SHT_CUDA_INFO"
	.sectionflags	@""
	.align	4


	//----- nvinfo : EIATTR_CUDA_API_VERSION
	.align		4
        /*0000*/ 	.byte	0x04, 0x37
        /*0002*/ 	.short	(.L_68 - .L_67)
.L_67:
        /*0004*/ 	.word	0x00000082


	//----- nvinfo : EIATTR_KPARAM_INFO
	.align		4
.L_68:
        /*0008*/ 	.byte	0x04, 0x17
        /*000a*/ 	.short	(.L_70 - .L_69)
.L_69:
        /*000c*/ 	.word	0x00000000
        /*0010*/ 	.short	0x0000
        /*0012*/ 	.short	0x0000
        /*0014*/ 	.byte	0x00, 0xf5, 0x21, 0x00


	//----- nvinfo : EIATTR_SPARSE_MMA_MASK
	.align		4
.L_70:
        /*0018*/ 	.byte	0x03, 0x50
        /*001a*/ 	.short	0x0000


	//----- nvinfo : EIATTR_MAXREG_COUNT
	.align		4
        /*001c*/ 	.byte	0x03, 0x1b
        /*001e*/ 	.short	0x00ff


	//----- nvinfo : EIATTR_MERCURY_ISA_VERSION
	.align		4
        /*0020*/ 	.byte	0x03, 0x5f
        /*0022*/ 	.short	0x0101


	//----- nvinfo : EIATTR_VRC_CTA_INIT_COUNT
	.align		4
        /*0024*/ 	.byte	0x02, 0x4a
	.zero		1
	.zero		1


	//----- nvinfo : EIATTR_EXIT_INSTR_OFFSETS
	.align		4
        /*0028*/ 	.byte	0x04, 0x1c
        /*002a*/ 	.short	(.L_72 - .L_71)


	//   ....[0]....
.L_71:
        /*002c*/ 	.word	0x000000e0


	//----- nvinfo : EIATTR_CBANK_PARAM_SIZE
	.align		4
.L_72:
        /*0030*/ 	.byte	0x03, 0x19
        /*0032*/ 	.short	0x0008


	//----- nvinfo : EIATTR_PARAM_CBANK
	.align		4
        /*0034*/ 	.byte	0x04, 0x0a
        /*0036*/ 	.short	(.L_74 - .L_73)
	.align		4
.L_73:
        /*0038*/ 	.word	index@(.nv.constant0._Z15Hanon_kernel_14Pi)
        /*003c*/ 	.short	0x0380
        /*003e*/ 	.short	0x0008


	//----- nvinfo : EIATTR_SW_WAR
	.align		4
.L_74:
        /*0040*/ 	.byte	0x04, 0x36
        /*0042*/ 	.short	(.L_76 - .L_75)
.L_75:
        /*0044*/ 	.word	0x00000008
.L_76:


//--------------------- .nv.info._Z12Hanon_kernelPi --------------------------
	.section	.nv.info._Z12Hanon_kernelPi,"",@"SHT_CUDA_INFO"
	.sectionflags	@""
	.align	4


	//----- nvinfo : EIATTR_CUDA_API_VERSION
	.align		4
        /*0000*/ 	.byte	0x04, 0x37
        /*0002*/ 	.short	(.L_78 - .L_77)
.L_77:
        /*0004*/ 	.word	0x00000082


	//----- nvinfo : EIATTR_KPARAM_INFO
	.align		4
.L_78:
        /*0008*/ 	.byte	0x04, 0x17
        /*000a*/ 	.short	(.L_80 - .L_79)
.L_79:
        /*000c*/ 	.word	0x00000000
        /*0010*/ 	.short	0x0000
        /*0012*/ 	.short	0x0000
        /*0014*/ 	.byte	0x00, 0xf5, 0x21, 0x00


	//----- nvinfo : EIATTR_SPARSE_MMA_MASK
	.align		4
.L_80:
        /*0018*/ 	.byte	0x03, 0x50
        /*001a*/ 	.short	0x0000


	//----- nvinfo : EIATTR_MAXREG_COUNT
	.align		4
        /*001c*/ 	.byte	0x03, 0x1b
        /*001e*/ 	.short	0x00ff


	//----- nvinfo : EIATTR_MERCURY_ISA_VERSION
	.align		4
        /*0020*/ 	.byte	0x03, 0x5f
        /*0022*/ 	.short	0x0101


	//----- nvinfo : EIATTR_VRC_CTA_INIT_COUNT
	.align		4
        /*0024*/ 	.byte	0x02, 0x4a
	.zero		1
	.zero		1


	//----- nvinfo : EIATTR_EXIT_INSTR_OFFSETS
	.align		4
        /*0028*/ 	.byte	0x04, 0x1c
        /*002a*/ 	.short	(.L_82 - .L_81)


	//   ....[0]....
.L_81:
        /*002c*/ 	.word	0x000000b0


	//----- nvinfo : EIATTR_CBANK_PARAM_SIZE
	.align		4
.L_82:
        /*0030*/ 	.byte	0x03, 0x19
        /*0032*/ 	.short	0x0008


	//----- nvinfo : EIATTR_PARAM_CBANK
	.align		4
        /*0034*/ 	.byte	0x04, 0x0a
        /*0036*/ 	.short	(.L_84 - .L_83)
	.align		4
.L_83:
        /*0038*/ 	.word	index@(.nv.constant0._Z12Hanon_kernelPi)
        /*003c*/ 	.short	0x0380
        /*003e*/ 	.short	0x0008


	//----- nvinfo : EIATTR_SW_WAR
	.align		4
.L_84:
        /*0040*/ 	.byte	0x04, 0x36
        /*0042*/ 	.short	(.L_86 - .L_85)
.L_85:
        /*0044*/ 	.word	0x00000008
.L_86:


//--------------------- .nv.callgraph             --------------------------
	.section	.nv.callgraph,"",@"SHT_CUDA_CALLGRAPH"
	.align	4
	.sectionentsize	8
	.align		4
        /*0000*/ 	.word	0x00000000
	.align		4
        /*0004*/ 	.word	0xffffffff
	.align		4
        /*0008*/ 	.word	0x00000000
	.align		4
        /*000c*/ 	.word	0xfffffffe
	.align		4
        /*0010*/ 	.word	0x00000000
	.align		4
        /*0014*/ 	.word	0xfffffffd
	.align		4
        /*0018*/ 	.word	0x00000000
	.align		4
        /*001c*/ 	.word	0xfffffffc


//--------------------- .nv.constant4             --------------------------
	.section	.nv.constant4,"a",@progbits
	.align	8
	.align		8
.nv.constant4:
        /*0000*/ 	.dword	b_dev


//--------------------- .text._Z50Reverse_And_Multiply_Two_Arrays_With_Extern_SharedPimPfm --------------------------
	.section	.text._Z50Reverse_And_Multiply_Two_Arrays_With_Extern_SharedPimPfm,"ax",@progbits
	.align	128
        .global         _Z50Reverse_And_Multiply_Two_Arrays_With_Extern_SharedPimPfm
        .type           _Z50Reverse_And_Multiply_Two_Arrays_With_Extern_SharedPimPfm,@function
        .size           _Z50Reverse_And_Multiply_Two_Arrays_With_Extern_SharedPimPfm,(.L_x_5 - _Z50Reverse_And_Multiply_Two_Arrays_With_Extern_SharedPimPfm)
        .other          _Z50Reverse_And_Multiply_Two_Arrays_With_Extern_SharedPimPfm,@"STO_CUDA_ENTRY STV_DEFAULT"
_Z50Reverse_And_Multiply_Two_Arrays_With_Extern_SharedPimPfm:
.text._Z50Reverse_And_Multiply_Two_Arrays_With_Extern_SharedPimPfm:
[----:B------:R-:W-:Y:S01]  /*0000*/  LDC R1, c[0x0][0x37c] ;  /* 0x0000df00ff017b82 */ /* 0x000fe20000000800 */
[----:B------:R-:W0:Y:S01]  /*0010*/  S2R R0, SR_TID.X ;  /* 0x0000000000007919 */ /* 0x000e220000002100 */
[----:B------:R-:W1:Y:S06]  /*0020*/  LDCU.128 UR8, c[0x0][0x390] ;  /* 0x00007200ff0877ac */ /* 0x000e6c0008000c00 */
[----:B------:R-:W2:Y:S01]  /*0030*/  LDC.64 R2, c[0x0][0x388] ;  /* 0x0000e200ff027b82 */ /* 0x000ea20000000a00 */
[----:B------:R-:W3:Y:S07]  /*0040*/  LDCU.64 UR6, c[0x0][0x358] ;  /* 0x00006b00ff0677ac */ /* 0x000eee0008000a00 */
[----:B------:R-:W4:Y:S01]  /*0050*/  LDC.64 R10, c[0x0][0x380] ;  /* 0x0000e000ff0a7b82 */ /* 0x000f220000000a00 */
[----:B0-----:R-:W-:-:S07]  /*0060*/  LOP3.LUT R5, RZ, R0, RZ, 0x33, !PT ;  /* 0x00000000ff057212 */ /* 0x001fce00078e33ff */
[----:B------:R-:W-:Y:S01]  /*0070*/  BAR.SYNC.DEFER_BLOCKING 0x0 ;  /* 0x0000000000007b1d */ /* 0x000fe20000010000 */
[C---:B-1----:R-:W-:Y:S02]  /*0080*/  IADD3 R8, P0, PT, R5.reuse, UR10, RZ ;  /* 0x0000000a05087c10 */ /* 0x042fe4000ff1e0ff */
[----:B------:R-:W-:Y:S02]  /*0090*/  SHF.R.S32.HI R6, RZ, 0x1f, R5 ;  /* 0x0000001fff067819 */ /* 0x000fe40000011405 */
[----:B--2---:R-:W-:Y:S02]  /*00a0*/  IADD3 R7, P1, PT, R5, R2, RZ ;  /* 0x0000000205077210 */ /* 0x004fe40007f3e0ff */
[----:B------:R-:W-:Y:S02]  /*00b0*/  IADD3.X R9, PT, PT, R6, UR11, RZ, P0, !PT ;  /* 0x0000000b06097c10 */ /* 0x000fe400087fe4ff */
[----:B------:R-:W-:-:S04]  /*00c0*/  LEA R4, P0, R8, UR8, 0x2 ;  /* 0x0000000808047c11 */ /* 0x000fc8000f8010ff */
[----:B------:R-:W-:Y:S01]  /*00d0*/  LEA.HI.X R5, R8, UR9, R9, 0x2, P0 ;  /* 0x0000000908057c11 */ /* 0x000fe200080f1409 */
[----:B------:R-:W-:Y:S01]  /*00e0*/  IMAD.X R8, R6, 0x1, R3, P1 ;  /* 0x0000000106087824 */ /* 0x000fe200008e0603 */
[----:B----4-:R-:W-:-:S03]  /*00f0*/  LEA R6, P0, R7, R10, 0x2 ;  /* 0x0000000a07067211 */ /* 0x010fc600078010ff */
[----:B---3--:R-:W2:Y:S01]  /*0100*/  LDG.E R4, desc[UR6][R4.64] ;  /* 0x0000000604047981 */ /* 0x008ea2000c1e1900 */
[----:B------:R-:W-:-:S05]  /*0110*/  LEA.HI.X R7, R7, R11, R8, 0x2, P0 ;  /* 0x0000000b07077211 */ /* 0x000fca00000f1408 */
[----:B------:R-:W3:Y:S01]  /*0120*/  LDG.E R6, desc[UR6][R6.64] ;  /* 0x0000000606067981 */ /* 0x000ee2000c1e1900 */
[----:B------:R-:W0:Y:S01]  /*0130*/  S2UR UR5, SR_CgaCtaId ;  /* 0x00000000000579c3 */ /* 0x000e220000008800 */
[----:B------:R-:W-:Y:S02]  /*0140*/  UMOV UR4, 0x400 ;  /* 0x0000040000047882 */ /* 0x000fe40000000000 */
[----:B0-----:R-:W-:-:S06]  /*0150*/  ULEA UR4, UR5, UR4, 0x18 ;  /* 0x0000000405047291 */ /* 0x001fcc000f8ec0ff */
[----:B------:R-:W-:-:S05]  /*0160*/  LEA R9, R0, UR4, 0x2 ;  /* 0x0000000400097c11 */ /* 0x000fca000f8e10ff */
[----:B------:R-:W-:Y:S01]  /*0170*/  IMAD R11, R2, 0x4, R9 ;  /* 0x00000004020b7824 */ /* 0x000fe200078e0209 */
[----:B--2---:R0:W1:Y:S01]  /*0180*/  F2I.TRUNC.NTZ R3, R4 ;  /* 0x0000000400037305 */ /* 0x004062000020f100 */
[----:B---3--:R-:W-:Y:S01]  /*0190*/  I2FP.F32.S32 R10, R6 ;  /* 0x00000006000a7245 */ /* 0x008fe20000201400 */
[----:B0-----:R-:W0:Y:S04]  /*01a0*/  LDC.64 R4, c[0x0][0x390] ;  /* 0x0000e400ff047b82 */ /* 0x001e280000000a00 */
[----:B------:R-:W-:Y:S01]  /*01b0*/  FADD R10, R10, R10 ;  /* 0x0000000a0a0a7221 */ /* 0x000fe20000000000 */
[----:B-1----:R-:W-:-:S03]  /*01c0*/  IMAD.SHL.U32 R8, R3, 0x2, RZ ;  /* 0x0000000203087824 */ /* 0x002fc600078e00ff */
[----:B------:R-:W1:Y:S02]  /*01d0*/  LDC.64 R2, c[0x0][0x380] ;  /* 0x0000e000ff027b82 */ /* 0x000e640000000a00 */
[----:B------:R-:W-:Y:S04]  /*01e0*/  STS [R9], R8 ;  /* 0x0000000809007388 */ /* 0x000fe80000000800 */
[----:B------:R-:W-:Y:S02]  /*01f0*/  STS [R11], R10 ;  /* 0x0000000a0b007388 */ /* 0x000fe40000000800 */
[----:B------:R-:W-:Y:S01]  /*0200*/  BAR.SYNC.DEFER_BLOCKING 0x0 ;  /* 0x0000000000007b1d */ /* 0x000fe20000010000 */
[----:B0-----:R-:W-:-:S04]  /*0210*/  IMAD.WIDE.U32 R4, R0, 0x4, R4 ;  /* 0x0000000400047825 */ /* 0x001fc800078e0004 */
[----:B-1----:R-:W-:Y:S01]  /*0220*/  IMAD.WIDE.U32 R2, R0, 0x4, R2 ;  /* 0x0000000400027825 */ /* 0x002fe200078e0002 */
[----:B------:R-:W0:Y:S04]  /*0230*/  LDS R7, [R9] ;  /* 0x0000000009077984 */ /* 0x000e280000000800 */
[----:B------:R-:W1:Y:S04]  /*0240*/  LDS R13, [R11] ;  /* 0x000000000b0d7984 */ /* 0x000e680000000800 */
[----:B0-----:R-:W-:Y:S04]  /*0250*/  STG.E desc[UR6][R2.64], R7 ;  /* 0x0000000702007986 */ /* 0x001fe8000c101906 */
[----:B-1----:R-:W-:Y:S01]  /*0260*/  STG.E desc[UR6][R4.64], R13 ;  /* 0x0000000d04007986 */ /* 0x002fe2000c101906 */
[----:B------:R-:W-:Y:S05]  /*0270*/  EXIT ;  /* 0x000000000000794d */ /* 0x000fea0003800000 */
.L_x_0:
[----:B------:R-:W-:-:S00]  /*0280*/  BRA `(.L_x_0) ;  /* 0xfffffffc00fc7947 */ /* 0x000fc0000383ffff */
[----:B------:R-:W-:-:S00]  /*0290*/  NOP ;  /* 0x0000000000007918 */ /* 0x000fc00000000000 */
        /* <DEDUP_REMOVED lines=14> */
.L_x_5:


//--------------------- .text._Z16Manipulate_ArrayPi --------------------------
	.section	.text._Z16Manipulate_ArrayPi,"ax",@progbits
	.align	128
        .global         _Z16Manipulate_ArrayPi
        .type           _Z16Manipulate_ArrayPi,@function
        .size           _Z16Manipulate_ArrayPi,(.L_x_6 - _Z16Manipulate_ArrayPi)
        .other          _Z16Manipulate_ArrayPi,@"STO_CUDA_ENTRY STV_DEFAULT"
_Z16Manipulate_ArrayPi:
.text._Z16Manipulate_ArrayPi:
[----:B------:R-:W-:Y:S01]  /*0000*/  LDC R1, c[0x0][0x37c] ;  /* 0x0000df00ff017b82 */ /* 0x000fe20000000800 */
[----:B------:R-:W0:Y:S07]  /*0010*/  S2R R5, SR_TID.X ;  /* 0x0000000000057919 */ /* 0x000e2e0000002100 */
[----:B------:R-:W0:Y:S01]  /*0020*/  LDC.64 R2, c[0x0][0x380] ;  /* 0x0000e000ff027b82 */ /* 0x000e220000000a00 */
[----:B------:R-:W1:Y:S01]  /*0030*/  LDCU.64 UR4, c[0x0][0x358] ;  /* 0x00006b00ff0477ac */ /* 0x000e620008000a00 */
[----:B0-----:R-:W-:-:S05]  /*0040*/  IMAD.WIDE.U32 R2, R5, 0x4, R2 ;  /* 0x0000000405027825 */ /* 0x001fca00078e0002 */
[----:B-1----:R-:W2:Y:S02]  /*0050*/  LDG.E R0, desc[UR4][R2.64] ;  /* 0x0000000402007981 */ /* 0x002ea4000c1e1900 */
[----:B--2---:R-:W-:-:S05]  /*0060*/  LEA R5, R0, 0x1, 0x4 ;  /* 0x0000000100057811 */ /* 0x004fca00078e20ff */
[----:B------:R-:W-:Y:S01]  /*0070*/  STG.E desc[UR4][R2.64], R5 ;  /* 0x0000000502007986 */ /* 0x000fe2000c101904 */
[----:B------:R-:W-:Y:S05]  /*0080*/  EXIT ;  /* 0x000000000000794d */ /* 0x000fea0003800000 */
.L_x_1:
        /* <DEDUP_REMOVED lines=15> */
.L_x_6:


//--------------------- .text._Z27Calculate_Array_With_SharedPi --------------------------
	.section	.text._Z27Calculate_Array_With_SharedPi,"ax",@progbits
	.align	128
        .global         _Z27Calculate_Array_With_SharedPi
        .type           _Z27Calculate_Array_With_SharedPi,@function
        .size           _Z27Calculate_Array_With_SharedPi,(.L_x_7 - _Z27Calculate_Array_With_SharedPi)
        .other          _Z27Calculate_Array_With_SharedPi,@"STO_CUDA_ENTRY STV_DEFAULT"
_Z27Calculate_Array_With_SharedPi:
.text._Z27Calculate_Array_With_SharedPi:
[----:B------:R-:W-:Y:S01]  /*0000*/  LDC R1, c[0x0][0x37c] ;  /* 0x0000df00ff017b82 */ /* 0x000fe20000000800 */
[----:B------:R-:W0:Y:S07]  /*0010*/  S2R R9, SR_TID.X ;  /* 0x0000000000097919 */ /* 0x000e2e0000002100 */
[----:B------:R-:W1:Y:S01]  /*0020*/  S2UR UR5, SR_CgaCtaId ;  /* 0x00000000000579c3 */ /* 0x000e620000008800 */
[----:B------:R-:W-:Y:S01]  /*0030*/  UMOV UR4, 0x400 ;  /* 0x0000040000047882 */ /* 0x000fe20000000000 */
[----:B------:R-:W2:Y:S06]  /*0040*/  LDCU.64 UR6, c[0x0][0x358] ;  /* 0x00006b00ff0677ac */ /* 0x000eac0008000a00 */
[----:B------:R-:W3:Y:S08]  /*0050*/  LDC.64 R4, c[0x4][RZ] ;  /* 0x01000000ff047b82 */ /* 0x000ef00000000a00 */
[----:B------:R-:W4:Y:S01]  /*0060*/  LDC.64 R2, c[0x0][0x380] ;  /* 0x0000e000ff027b82 */ /* 0x000f220000000a00 */
[----:B-1----:R-:W-:Y:S01]  /*0070*/  ULEA UR4, UR5, UR4, 0x18 ;  /* 0x0000000405047291 */ /* 0x002fe2000f8ec0ff */
[C---:B0-----:R-:W-:Y:S01]  /*0080*/  SHF.L.U32 R0, R9.reuse, 0x1, RZ ;  /* 0x0000000109007819 */ /* 0x041fe200000006ff */
[----:B---3--:R-:W-:-:S04]  /*0090*/  IMAD.WIDE.U32 R4, R9, 0x4, R4 ;  /* 0x0000000409047825 */ /* 0x008fc800078e0004 */
[----:B------:R-:W-:-:S05]  /*00a0*/  LEA R7, R9, UR4, 0x2 ;  /* 0x0000000409077c11 */ /* 0x000fca000f8e10ff */
[----:B------:R-:W-:Y:S01]  /*00b0*/  STS [R7], R0 ;  /* 0x0000000007007388 */ /* 0x000fe20000000800 */
[----:B----4-:R-:W-:Y:S01]  /*00c0*/  IMAD.WIDE.U32 R2, R9, 0x4, R2 ;  /* 0x0000000409027825 */ /* 0x010fe200078e0002 */
[----:B------:R-:W-:Y:S06]  /*00d0*/  BAR.SYNC.DEFER_BLOCKING 0x0 ;  /* 0x0000000000007b1d */ /* 0x000fec0000010000 */
[----:B--2---:R-:W2:Y:S04]  /*00e0*/  LDG.E.CONSTANT R4, desc[UR6][R4.64] ;  /* 0x0000000604047981 */ /* 0x004ea8000c1e9900 */
[----:B------:R-:W2:Y:S04]  /*00f0*/  LDG.E R9, desc[UR6][R2.64] ;  /* 0x0000000602097981 */ /* 0x000ea8000c1e1900 */
[----:B------:R-:W2:Y:S02]  /*0100*/  LDS R6, [R7] ;  /* 0x0000000007067984 */ /* 0x000ea40000000800 */
[----:B--2---:R-:W-:-:S05]  /*0110*/  IMAD R6, R6, R9, R4 ;  /* 0x0000000906067224 */ /* 0x004fca00078e0204 */
[----:B------:R-:W-:Y:S01]  /*0120*/  STS [R7], R6 ;  /* 0x0000000607007388 */ /* 0x000fe20000000800 */
[----:B------:R-:W-:Y:S06]  /*0130*/  BAR.SYNC.DEFER_BLOCKING 0x0 ;  /* 0x0000000000007b1d */ /* 0x000fec0000010000 */
[----:B------:R-:W0:Y:S04]  /*0140*/  LDS R9, [R7] ;  /* 0x0000000007097984 */ /* 0x000e280000000800 */
[----:B0-----:R-:W-:Y:S01]  /*0150*/  STG.E desc[UR6][R2.64], R9 ;  /* 0x0000000902007986 */ /* 0x001fe2000c101906 */
[----:B------:R-:W-:Y:S05]  /*0160*/  EXIT ;  /* 0x000000000000794d */ /* 0x000fea0003800000 */
.L_x_2:
        /* <DEDUP_REMOVED lines=9> */
.L_x_7:


//--------------------- .text._Z15Hanon_kernel_14Pi --------------------------
	.section	.text._Z15Hanon_kernel_14Pi,"ax",@progbits
	.align	128
        .global         _Z15Hanon_kernel_14Pi
        .type           _Z15Hanon_kernel_14Pi,@function
        .size           _Z15Hanon_kernel_14Pi,(.L_x_8 - _Z15Hanon_kernel_14Pi)
        .other          _Z15Hanon_kernel_14Pi,@"STO_CUDA_ENTRY STV_DEFAULT"
_Z15Hanon_kernel_14Pi:
.text._Z15Hanon_kernel_14Pi:
[----:B------:R-:W-:Y:S01]  /*0000*/  LDC R1, c[0x0][0x37c] ;  /* 0x0000df00ff017b82 */ /* 0x000fe20000000800 */
[----:B------:R-:W0:Y:S07]  /*0010*/  S2R R7, SR_CTAID.X ;  /* 0x0000000000077919 */ /* 0x000e2e0000002500 */
[----:B------:R-:W1:Y:S01]  /*0020*/  LDC.64 R4, c[0x4][RZ] ;  /* 0x01000000ff047b82 */ /* 0x000e620000000a00 */
[----:B------:R-:W0:Y:S01]  /*0030*/  LDCU UR6, c[0x0][0x360] ;  /* 0x00006c00ff0677ac */ /* 0x000e220008000800 */
[----:B------:R-:W0:Y:S01]  /*0040*/  S2R R0, SR_TID.X ;  /* 0x0000000000007919 */ /* 0x000e220000002100 */
[----:B------:R-:W2:Y:S05]  /*0050*/  LDCU.64 UR4, c[0x0][0x358] ;  /* 0x00006b00ff0477ac */ /* 0x000eaa0008000a00 */
[----:B------:R-:W3:Y:S01]  /*0060*/  LDC.64 R2, c[0x0][0x380] ;  /* 0x0000e000ff027b82 */ /* 0x000ee20000000a00 */
[----:B0-----:R-:W-:-:S04]  /*0070*/  IMAD R7, R7, UR6, R0 ;  /* 0x0000000607077c24 */ /* 0x001fc8000f8e0200 */
[----:B-1----:R-:W-:-:S04]  /*0080*/  IMAD.WIDE R4, R7, 0x4, R4 ;  /* 0x0000000407047825 */ /* 0x002fc800078e0204 */
[----:B---3--:R-:W-:Y:S02]  /*0090*/  IMAD.WIDE R2, R7, 0x4, R2 ;  /* 0x0000000407027825 */ /* 0x008fe400078e0202 */
[----:B--2---:R-:W2:Y:S04]  /*00a0*/  LDG.E.CONSTANT R5, desc[UR4][R4.64] ;  /* 0x0000000404057981 */ /* 0x004ea8000c1e9900 */
[----:B------:R-:W2:Y:S02]  /*00b0*/  LDG.E R0, desc[UR4][R2.64] ;  /* 0x0000000402007981 */ /* 0x000ea4000c1e1900 */
[----:B--2---:R-:W-:-:S05]  /*00c0*/  IADD3 R7, PT, PT, R0, R5, RZ ;  /* 0x0000000500077210 */ /* 0x004fca0007ffe0ff */
[----:B------:R-:W-:Y:S01]  /*00d0*/  STG.E desc[UR4][R2.64], R7 ;  /* 0x0000000702007986 */ /* 0x000fe2000c101904 */
[----:B------:R-:W-:Y:S05]  /*00e0*/  EXIT ;  /* 0x000000000000794d */ /* 0x000fea0003800000 */
.L_x_3:
        /* <DEDUP_REMOVED lines=9> */
.L_x_8:


//--------------------- .text._Z12Hanon_kernelPi  --------------------------
	.section	.text._Z12Hanon_kernelPi,"ax",@progbits
	.align	128
        .global         _Z12Hanon_kernelPi
        .type           _Z12Hanon_kernelPi,@function
        .size           _Z12Hanon_kernelPi,(.L_x_9 - _Z12Hanon_kernelPi)
        .other          _Z12Hanon_kernelPi,@"STO_CUDA_ENTRY STV_DEFAULT"
_Z12Hanon_kernelPi:
.text._Z12Hanon_kernelPi:
[----:B------:R-:W-:Y:S01]  /*0000*/  LDC R1, c[0x0][0x37c] ;  /* 0x0000df00ff017b82 */ /* 0x000fe20000000800 */
[----:B------:R-:W0:Y:S07]  /*0010*/  S2R R5, SR_CTAID.X ;  /* 0x0000000000057919 */ /* 0x000e2e0000002500 */
[----:B------:R-:W1:Y:S01]  /*0020*/  LDC.64 R2, c[0x0][0x380] ;  /* 0x0000e000ff027b82 */ /* 0x000e620000000a00 */
[----:B------:R-:W0:Y:S01]  /*0030*/  LDCU UR6, c[0x0][0x360] ;  /* 0x00006c00ff0677ac */ /* 0x000e220008000800 */
[----:B------:R-:W0:Y:S01]  /*0040*/  S2R R0, SR_TID.X ;  /* 0x0000000000007919 */ /* 0x000e220000002100 */
[----:B------:R-:W2:Y:S01]  /*0050*/  LDCU.64 UR4, c[0x0][0x358] ;  /* 0x00006b00ff0477ac */ /* 0x000ea20008000a00 */
[----:B0-----:R-:W-:-:S04]  /*0060*/  IMAD R5, R5, UR6, R0 ;  /* 0x0000000605057c24 */ /* 0x001fc8000f8e0200 */
[----:B-1----:R-:W-:-:S05]  /*0070*/  IMAD.WIDE R2, R5, 0x4, R2 ;  /* 0x0000000405027825 */ /* 0x002fca00078e0202 */
[----:B--2---:R-:W2:Y:S02]  /*0080*/  LDG.E R0, desc[UR4][R2.64] ;  /* 0x0000000402007981 */ /* 0x004ea4000c1e1900 */
[----:B--2---:R-:W-:-:S05]  /*0090*/  IADD3 R5, PT, PT, R0, 0x1, RZ ;  /* 0x0000000100057810 */ /* 0x004fca0007ffe0ff */
[----:B------:R-:W-:Y:S01]  /*00a0*/  STG.E desc[UR4][R2.64], R5 ;  /* 0x0000000502007986 */ /* 0x000fe2000c101904 */
[----:B------:R-:W-:Y:S05]  /*00b0*/  EXIT ;  /* 0x000000000000794d */ /* 0x000fea0003800000 */
.L_x_4:
        /* <DEDUP_REMOVED lines=12> */
.L_x_9:


//--------------------- .nv.global.init           --------------------------
	.section	.nv.global.init,"aw",@progbits
	.align	4
.nv.global.init:
	.type		b_dev,@object
	.size		b_dev,(.L_0 - b_dev)
b_dev:
        /*0000*/ 	.byte	0x65, 0x00, 0x00, 0x00, 0x66, 0x00, 0x00, 0x00, 0x67, 0x00, 0x00, 0x00, 0x68, 0x00, 0x00, 0x00
        /*0010*/ 	.byte	0x69, 0x00, 0x00, 0x00, 0x6a, 0x00, 0x00, 0x00, 0x6b, 0x00, 0x00, 0x00, 0x6c, 0x00, 0x00, 0x00
.L_0:


//--------------------- .nv.shared._Z50Reverse_And_Multiply_Two_Arrays_With_Extern_SharedPimPfm --------------------------
	.section	.nv.shared._Z50Reverse_And_Multiply_Two_Arrays_With_Extern_SharedPimPfm,"aw",@nobits
	.sectionflags	@""
	.align	16
	.zero		1024


//--------------------- .nv.shared.reserved.0     --------------------------
	.section	.nv.shared.reserved.0,"aw",@nobits
	.weak		__nv_reservedSMEM_offset_0_alias
	.size		__nv_reservedSMEM_offset_0_alias, 0, 64
	.other		__nv_reservedSMEM_offset_0_alias,@"STO_CUDA_RESERVED_SHARED STV_DEFAULT"
__nv_reservedSMEM_offset_0_alias:
	.zero		0
	.zero		64


//--------------------- .nv.shared._Z16Manipulate_ArrayPi --------------------------
	.section	.nv.shared._Z16Manipulate_ArrayPi,"aw",@nobits
	.sectionflags	@""
	.align	16
	.zero		1024


//--------------------- .nv.shared._Z27Calculate_Array_With_SharedPi --------------------------
	.section	.nv.shared._Z27Calculate_Array_With_SharedPi,"aw",@nobits
	.sectionflags	@""
	.align	16
.nv.shared._Z27Calculate_Array_With_SharedPi:
	.zero		1056


//--------------------- .nv.shared._Z15Hanon_kernel_14Pi --------------------------
	.section	.nv.shared._Z15Hanon_kernel_14Pi,"aw",@nobits
	.sectionflags	@""
	.align	16
	.zero		1024


//--------------------- .nv.shared._Z12Hanon_kernelPi --------------------------
	.section	.nv.shared._Z12Hanon_kernelPi,"aw",@nobits
	.sectionflags	@""
	.align	16
	.zero		1024


//--------------------- .nv.constant0._Z50Reverse_And_Multiply_Two_Arrays_With_Extern_SharedPimPfm --------------------------
	.section	.nv.constant0._Z50Reverse_And_Multiply_Two_Arrays_With_Extern_SharedPimPfm,"a",@progbits
	.sectionflags	@""
	.align	4
.nv.constant0._Z50Reverse_And_Multiply_Two_Arrays_With_Extern_SharedPimPfm:
	.zero		928


//--------------------- .nv.constant0._Z16Manipulate_ArrayPi --------------------------
	.section	.nv.constant0._Z16Manipulate_ArrayPi,"a",@progbits
	.sectionflags	@""
	.align	4
.nv.constant0._Z16Manipulate_ArrayPi:
	.zero		904


//--------------------- .nv.constant0._Z27Calculate_Array_With_SharedPi --------------------------
	.section	.nv.constant0._Z27Calculate_Array_With_SharedPi,"a",@progbits
	.sectionflags	@""
	.align	4
.nv.constant0._Z27Calculate_Array_With_SharedPi:
	.zero		904


//--------------------- .nv.constant0._Z15Hanon_kernel_14Pi --------------------------
	.section	.nv.constant0._Z15Hanon_kernel_14Pi,"a",@progbits
	.sectionflags	@""
	.align	4
.nv.constant0._Z15Hanon_kernel_14Pi:
	.zero		904


//--------------------- .nv.constant0._Z12Hanon_kernelPi --------------------------
	.section	.nv.constant0._Z12Hanon_kernelPi,"a",@progbits
	.sectionflags	@""
	.align	4
.nv.constant0._Z12Hanon_kernelPi:
	.zero		904


//--------------------- SYMBOLS --------------------------

	.type		.nv.reservedSmem.offset0,@object
	.size		.nv.reservedSmem.offset0,0x4
	.type		.nv.reservedSmem.cap,@object
	.size		.nv.reservedSmem.cap,0x4
